//
// Generated by NVIDIA NVVM Compiler
//
// Compiler Build ID: CL-36424714
// Cuda compilation tools, release 13.0, V13.0.88
// Based on NVVM 20.0.0
//

.version 9.0
.target sm_100
.address_size 64

	// .globl	_Z12dummy_kernelPfi

.visible .entry _Z12dummy_kernelPfi(
	.param .u64 .ptr .align 1 _Z12dummy_kernelPfi_param_0,
	.param .u32 _Z12dummy_kernelPfi_param_1
)
{
	.reg .pred 	%p<2>;
	.reg .b32 	%r<6>;
	.reg .b32 	%f<3>;
	.reg .b64 	%rd<5>;

	ld.param.u64 	%rd1, [_Z12dummy_kernelPfi_param_0];
	ld.param.u32 	%r2, [_Z12dummy_kernelPfi_param_1];
	mov.u32 	%r3, %ctaid.x;
	mov.u32 	%r4, %ntid.x;
	mov.u32 	%r5, %tid.x;
	mad.lo.s32 	%r1, %r3, %r4, %r5;
	setp.ge.s32 	%p1, %r1, %r2;
	@%p1 bra 	$L__BB0_2;
	cvta.to.global.u64 	%rd2, %rd1;
	mul.wide.s32 	%rd3, %r1, 4;
	add.s64 	%rd4, %rd2, %rd3;
	ld.global.f32 	%f1, [%rd4];
	add.f32 	%f2, %f1, %f1;
	st.global.f32 	[%rd4], %f2;
$L__BB0_2:
	ret;

}


// ===== COMPILED SASS (sm_100) =====

	.target	sm_100

	.elftype	@"ET_EXEC"


//--------------------- .note.nv.tkinfo           --------------------------
	.section	.note.nv.tkinfo,"",@"SHT_NOTE"
	.sectionflags	@"SHF_NOTE_NV_TKINFO"
	.tkinfo
        /*0018*/ 	.word	0x00000002
        /*0030*/ 	.string	""
        /*0030*/ 	.string	"ptxas"
        /*0030*/ 	.string	"Cuda compilation tools, release 13.0, V13.0.88"
        /*0030*/ 	.string	"Build cuda_13.0.r13.0/compiler.36424714_0"
        /*0030*/ 	.string	"-arch sm_100 -m 64 "



//--------------------- .note.nv.cuinfo           --------------------------
	.section	.note.nv.cuinfo,"",@"SHT_NOTE"
	.sectionflags	@"SHF_NOTE_NV_CUINFO"
        /*0018*/ 	.short	0x0002
        /*001a*/ 	.short	0x0064
        /*001c*/ 	.short	0x0082
	.zero		2


//--------------------- .nv.info                  --------------------------
	.section	.nv.info,"",@"SHT_CUDA_INFO"
	.align	4


	//----- nvinfo : EIATTR_REGCOUNT
	.align		4
        /*0000*/ 	.byte	0x04, 0x2f
        /*0002*/ 	.short	(.L_1 - .L_0)
	.align		4
.L_0:
        /*0004*/ 	.word	index@(_Z12dummy_kernelPfi)
        /*0008*/ 	.word	0x00000008


	//----- nvinfo : EIATTR_FRAME_SIZE
	.align		4
.L_1:
        /*000c*/ 	.byte	0x04, 0x11
        /*000e*/ 	.short	(.L_3 - .L_2)
	.align		4
.L_2:
        /*0010*/ 	.word	index@(_Z12dummy_kernelPfi)
        /*0014*/ 	.word	0x00000000


	//----- nvinfo : EIATTR_MIN_STACK_SIZE
	.align		4
.L_3:
        /*0018*/ 	.byte	0x04, 0x12
        /*001a*/ 	.short	(.L_5 - .L_4)
	.align		4
.L_4:
        /*001c*/ 	.word	index@(_Z12dummy_kernelPfi)
        /*0020*/ 	.word	0x00000000
.L_5:


//--------------------- .nv.compat                --------------------------
	.section	.nv.compat,"",@"SHT_CUDA_COMPAT_INFO"
	.align	4
        /*0000*/ 	.byte	0x02, 0x09, 0x00, 0x00, 0x02, 0x02, 0x01, 0x00, 0x02, 0x05, 0x05, 0x00, 0x03, 0x07, 0x01, 0x01
        /*0010*/ 	.byte	0x02, 0x03, 0x00, 0x00, 0x02, 0x06, 0x01, 0x00, 0x04, 0x0b, 0x08, 0x00, 0x09, 0x00, 0x00, 0x00
        /*0020*/ 	.byte	0x00, 0x00, 0x00, 0x00


//--------------------- .nv.info._Z12dummy_kernelPfi --------------------------
	.section	.nv.info._Z12dummy_kernelPfi,"",@"SHT_CUDA_INFO"
	.sectionflags	@""
	.align	4


	//----- nvinfo : EIATTR_CUDA_API_VERSION
	.align		4
        /*0000*/ 	.byte	0x04, 0x37
        /*0002*/ 	.short	(.L_7 - .L_6)
.L_6:
        /*0004*/ 	.word	0x00000082


	//----- nvinfo : EIATTR_KPARAM_INFO
	.align		4
.L_7:
        /*0008*/ 	.byte	0x04, 0x17
        /*000a*/ 	.short	(.L_9 - .L_8)
.L_8:
        /*000c*/ 	.word	0x00000000
        /*0010*/ 	.short	0x0001
        /*0012*/ 	.short	0x0008
        /*0014*/ 	.byte	0x00, 0xf0, 0x11, 0x00


	//----- nvinfo : EIATTR_KPARAM_INFO
	.align		4
.L_9:
        /*0018*/ 	.byte	0x04, 0x17
        /*001a*/ 	.short	(.L_11 - .L_10)
.L_10:
        /*001c*/ 	.word	0x00000000
        /*0020*/ 	.short	0x0000
        /*0022*/ 	.short	0x0000
        /*0024*/ 	.byte	0x00, 0xf5, 0x21, 0x00


	//----- nvinfo : EIATTR_SPARSE_MMA_MASK
	.align		4
.L_11:
        /*0028*/ 	.byte	0x03, 0x50
        /*002a*/ 	.short	0x0000


	//----- nvinfo : EIATTR_MAXREG_COUNT
	.align		4
        /*002c*/ 	.byte	0x03, 0x1b
        /*002e*/ 	.short	0x00ff


	//----- nvinfo : EIATTR_MERCURY_ISA_VERSION
	.align		4
        /*0030*/ 	.byte	0x03, 0x5f
        /*0032*/ 	.short	0x0101


	//----- nvinfo : EIATTR_VRC_CTA_INIT_COUNT
	.align		4
        /*0034*/ 	.byte	0x02, 0x4a
	.zero		1
	.zero		1


	//----- nvinfo : EIATTR_EXIT_INSTR_OFFSETS
	.align		4
        /*0038*/ 	.byte	0x04, 0x1c
        /*003a*/ 	.short	(.L_13 - .L_12)


	//   ....[0]....
.L_12:
        /*003c*/ 	.word	0x00000070


	//   ....[1]....
        /*0040*/ 	.word	0x000000e0


	//----- nvinfo : EIATTR_CBANK_PARAM_SIZE
	.align		4
.L_13:
        /*0044*/ 	.byte	0x03, 0x19
        /*0046*/ 	.short	0x000c


	//----- nvinfo : EIATTR_PARAM_CBANK
	.align		4
        /*0048*/ 	.byte	0x04, 0x0a
        /*004a*/ 	.short	(.L_15 - .L_14)
	.align		4
.L_14:
        /*004c*/ 	.word	index@(.nv.constant0._Z12dummy_kernelPfi)
        /*0050*/ 	.short	0x0380
        /*0052*/ 	.short	0x000c


	//----- nvinfo : EIATTR_SW_WAR
	.align		4
.L_15:
        /*0054*/ 	.byte	0x04, 0x36
        /*0056*/ 	.short	(.L_17 - .L_16)
.L_16:
        /*0058*/ 	.word	0x00000008
.L_17:


//--------------------- .nv.callgraph             --------------------------
	.section	.nv.callgraph,"",@"SHT_CUDA_CALLGRAPH"
	.align	4
	.sectionentsize	8
	.align		4
        /*0000*/ 	.word	0x00000000
	.align		4
        /*0004*/ 	.word	0xffffffff
	.align		4
        /*0008*/ 	.word	0x00000000
	.align		4
        /*000c*/ 	.word	0xfffffffe
	.align		4
        /*0010*/ 	.word	0x00000000
	.align		4
        /*0014*/ 	.word	0xfffffffd
	.align		4
        /*0018*/ 	.word	0x00000000
	.align		4
        /*001c*/ 	.word	0xfffffffc


//--------------------- .text._Z12dummy_kernelPfi --------------------------
	.section	.text._Z12dummy_kernelPfi,"ax",@progbits
	.align	128
        .global         _Z12dummy_kernelPfi
        .type           _Z12dummy_kernelPfi,@function
        .size           _Z12dummy_kernelPfi,(.L_x_1 - _Z12dummy_kernelPfi)
        .other          _Z12dummy_kernelPfi,@"STO_CUDA_ENTRY STV_DEFAULT"
_Z12dummy_kernelPfi:
.text._Z12dummy_kernelPfi:
[----:B------:R-:W-:Y:S01]  /*0000*/  LDC R1, c[0x0][0x37c] ;  /* 0x0000df00ff017b82 */ /* 0x000fe20000000800 */
[----:B------:R-:W0:Y:S07]  /*0010*/  S2R R0, SR_TID.X ;  /* 0x0000000000007919 */ /* 0x000e2e0000002100 */
[----:B------:R-:W0:Y:S01]  /*0020*/  S2UR UR4, SR_CTAID.X ;  /* 0x00000000000479c3 */ /* 0x000e220000002500 */
[----:B------:R-:W1:Y:S07]  /*0030*/  LDCU UR5, c[0x0][0x388] ;  /* 0x00007100ff0577ac */ /* 0x000e6e0008000800 */
[----:B------:R-:W0:Y:S02]  /*0040*/  LDC R5, c[0x0][0x360] ;  /* 0x0000d800ff057b82 */ /* 0x000e240000000800 */
[----:B0-----:R-:W-:-:S05]  /*0050*/  IMAD R5, R5, UR4, R0 ;  /* 0x0000000405057c24 */ /* 0x001fca000f8e0200 */
[----:B-1----:R-:W-:-:S13]  /*0060*/  ISETP.GE.AND P0, PT, R5, UR5, PT ;  /* 0x0000000505007c0c */ /* 0x002fda000bf06270 */
[----:B------:R-:W-:Y:S05]  /*0070*/  @P0 EXIT ;  /* 0x000000000000094d */ /* 0x000fea0003800000 */
[----:B------:R-:W0:Y:S01]  /*0080*/  LDC.64 R2, c[0x0][0x380] ;  /* 0x0000e000ff027b82 */ /* 0x000e220000000a00 */
[----:B------:R-:W1:Y:S01]  /*0090*/  LDCU.64 UR4, c[0x0][0x358] ;  /* 0x00006b00ff0477ac */ /* 0x000e620008000a00 */
[----:B0-----:R-:W-:-:S05]  /*00a0*/  IMAD.WIDE R2, R5, 0x4, R2 ;  /* 0x0000000405027825 */ /* 0x001fca00078e0202 */
[----:B-1----:R-:W2:Y:S02]  /*00b0*/  LDG.E R0, desc[UR4][R2.64] ;  /* 0x0000000402007981 */ /* 0x002ea4000c1e1900 */
[----:B--2---:R-:W-:-:S05]  /*00c0*/  FADD R5, R0, R0 ;  /* 0x0000000000057221 */ /* 0x004fca0000000000 */
[----:B------:R-:W-:Y:S01]  /*00d0*/  STG.E desc[UR4][R2.64], R5 ;  /* 0x0000000502007986 */ /* 0x000fe2000c101904 */
[----:B------:R-:W-:Y:S05]  /*00e0*/  EXIT ;  /* 0x000000000000794d */ /* 0x000fea0003800000 */
.L_x_0:
[----:B------:R-:W-:-:S00]  /*00f0*/  BRA `(.L_x_0) ;  /* 0xfffffffc00fc7947 */ /* 0x000fc0000383ffff */
[----:B------:R-:W-:-:S00]  /*0100*/  NOP ;  /* 0x0000000000007918 */ /* 0x000fc00000000000 */
[----:B------:R-:W-:-:S00]  /*0110*/  NOP ;  /* 0x0000000000007918 */ /* 0x000fc00000000000 */
[----:B------:R-:W-:-:S00]  /*0120*/  NOP ;  /* 0x0000000000007918 */ /* 0x000fc00000000000 */
[----:B------:R-:W-:-:S00]  /*0130*/  NOP ;  /* 0x0000000000007918 */ /* 0x000fc00000000000 */
[----:B------:R-:W-:-:S00]  /*0140*/  NOP ;  /* 0x0000000000007918 */ /* 0x000fc00000000000 */
[----:B------:R-:W-:-:S00]  /*0150*/  NOP ;  /* 0x0000000000007918 */ /* 0x000fc00000000000 */
[----:B------:R-:W-:-:S00]  /*0160*/  NOP ;  /* 0x0000000000007918 */ /* 0x000fc00000000000 */
[----:B------:R-:W-:-:S00]  /*0170*/  NOP ;  /* 0x0000000000007918 */ /* 0x000fc00000000000 */
.L_x_1:


//--------------------- .nv.shared.reserved.0     --------------------------
	.section	.nv.shared.reserved.0,"aw",@nobits
	.weak		__nv_reservedSMEM_offset_0_alias
	.size		__nv_reservedSMEM_offset_0_alias, 0, 64
	.other		__nv_reservedSMEM_offset_0_alias,@"STO_CUDA_RESERVED_SHARED STV_DEFAULT"
__nv_reservedSMEM_offset_0_alias:
	.zero		0
	.zero		64


//--------------------- .nv.constant0._Z12dummy_kernelPfi --------------------------
	.section	.nv.constant0._Z12dummy_kernelPfi,"a",@progbits
	.sectionflags	@""
	.align	4
.nv.constant0._Z12dummy_kernelPfi:
	.zero		908


//--------------------- SYMBOLS --------------------------

	.type		.nv.reservedSmem.offset0,@object
	.size		.nv.reservedSmem.offset0,0x4
